	.headerflags	@"EF_CUDA_TEXMODE_UNIFIED EF_CUDA_64BIT_ADDRESS EF_CUDA_ACCELERATORS EF_CUDA_SM90 EF_CUDA_VIRTUAL_SM(EF_CUDA_SM90)"
	.elftype	@"ET_EXEC"


//--------------------- .nv.info                  --------------------------
	.section	.nv.info,"",@"SHT_CUDA_INFO"
	.align	4


	//----- nvinfo : EIATTR_REGCOUNT
	.align		4
        /*0000*/ 	.byte	0x04, 0x2f
        /*0002*/ 	.short	(.L_3 - .L_2)
	.align		4
.L_2:
        /*0004*/ 	.word	index@(triton_poi_fused__native_batch_norm_legit_no_training_mul_softplus_tanh_29)
        /*0008*/ 	.word	0x00000011


	//----- nvinfo : EIATTR_MIN_STACK_SIZE
	.align		4
.L_3:
        /*000c*/ 	.byte	0x04, 0x12
        /*000e*/ 	.short	(.L_5 - .L_4)
	.align		4
.L_4:
        /*0010*/ 	.word	index@(triton_poi_fused__native_batch_norm_legit_no_training_mul_softplus_tanh_29)
        /*0014*/ 	.word	0x00000000


	//----- nvinfo : EIATTR_FRAME_SIZE
	.align		4
.L_5:
        /*0018*/ 	.byte	0x04, 0x11
        /*001a*/ 	.short	(.L_7 - .L_6)
	.align		4
.L_6:
        /*001c*/ 	.word	index@(triton_poi_fused__native_batch_norm_legit_no_training_mul_softplus_tanh_29)
        /*0020*/ 	.word	0x00000000


	//----- nvinfo : EIATTR_MIN_STACK_SIZE
	.align		4
.L_7:
        /*0024*/ 	.byte	0x04, 0x12
        /*0026*/ 	.short	(.L_9 - .L_8)
	.align		4
.L_8:
        /*0028*/ 	.word	index@(triton_poi_fused__native_batch_norm_legit_no_training_mul_softplus_tanh_29)
        /*002c*/ 	.word	0x00000000
.L_9:


//--------------------- .nv.info.triton_poi_fused__native_batch_norm_legit_no_training_mul_softplus_tanh_29 --------------------------
	.section	.nv.info.triton_poi_fused__native_batch_norm_legit_no_training_mul_softplus_tanh_29,"",@"SHT_CUDA_INFO"
	.sectionflags	@""
	.align	4


	//----- nvinfo : EIATTR_CUDA_API_VERSION
	.align		4
        /*0000*/ 	.byte	0x04, 0x37
        /*0002*/ 	.short	(.L_11 - .L_10)
.L_10:
        /*0004*/ 	.word	0x0000007c


	//----- nvinfo : EIATTR_KPARAM_INFO
	.align		4
.L_11:
        /*0008*/ 	.byte	0x04, 0x17
        /*000a*/ 	.short	(.L_13 - .L_12)
.L_12:
        /*000c*/ 	.word	0x00000000
        /*0010*/ 	.short	0x0006
        /*0012*/ 	.short	0x0030
        /*0014*/ 	.byte	0x00, 0xf0, 0x11, 0x00


	//----- nvinfo : EIATTR_KPARAM_INFO
	.align		4
.L_13:
        /*0018*/ 	.byte	0x04, 0x17
        /*001a*/ 	.short	(.L_15 - .L_14)
.L_14:
        /*001c*/ 	.word	0x00000000
        /*0020*/ 	.short	0x0005
        /*0022*/ 	.short	0x0028
        /*0024*/ 	.byte	0x00, 0xf4, 0x21, 0x00


	//----- nvinfo : EIATTR_KPARAM_INFO
	.align		4
.L_15:
        /*0028*/ 	.byte	0x04, 0x17
        /*002a*/ 	.short	(.L_17 - .L_16)
.L_16:
        /*002c*/ 	.word	0x00000000
        /*0030*/ 	.short	0x0004
        /*0032*/ 	.short	0x0020
        /*0034*/ 	.byte	0x00, 0xf4, 0x21, 0x00


	//----- nvinfo : EIATTR_KPARAM_INFO
	.align		4
.L_17:
        /*0038*/ 	.byte	0x04, 0x17
        /*003a*/ 	.short	(.L_19 - .L_18)
.L_18:
        /*003c*/ 	.word	0x00000000
        /*0040*/ 	.short	0x0003
        /*0042*/ 	.short	0x0018
        /*0044*/ 	.byte	0x00, 0xf4, 0x21, 0x00


	//----- nvinfo : EIATTR_KPARAM_INFO
	.align		4
.L_19:
        /*0048*/ 	.byte	0x04, 0x17
        /*004a*/ 	.short	(.L_21 - .L_20)
.L_20:
        /*004c*/ 	.word	0x00000000
        /*0050*/ 	.short	0x0002
        /*0052*/ 	.short	0x0010
        /*0054*/ 	.byte	0x00, 0xf4, 0x21, 0x00


	//----- nvinfo : EIATTR_KPARAM_INFO
	.align		4
.L_21:
        /*0058*/ 	.byte	0x04, 0x17
        /*005a*/ 	.short	(.L_23 - .L_22)
.L_22:
        /*005c*/ 	.word	0x00000000
        /*0060*/ 	.short	0x0001
        /*0062*/ 	.short	0x0008
        /*0064*/ 	.byte	0x00, 0xf4, 0x21, 0x00


	//----- nvinfo : EIATTR_KPARAM_INFO
	.align		4
.L_23:
        /*0068*/ 	.byte	0x04, 0x17
        /*006a*/ 	.short	(.L_25 - .L_24)
.L_24:
        /*006c*/ 	.word	0x00000000
        /*0070*/ 	.short	0x0000
        /*0072*/ 	.short	0x0000
        /*0074*/ 	.byte	0x00, 0xf4, 0x21, 0x00


	//----- nvinfo : EIATTR_SPARSE_MMA_MASK
	.align		4
.L_25:
        /*0078*/ 	.byte	0x03, 0x50
        /*007a*/ 	.short	0x0000


	//----- nvinfo : EIATTR_MAXREG_COUNT
	.align		4
        /*007c*/ 	.byte	0x03, 0x1b
        /*007e*/ 	.short	0x00ff


	//----- nvinfo : EIATTR_EXIT_INSTR_OFFSETS
	.align		4
        /*0080*/ 	.byte	0x04, 0x1c
        /*0082*/ 	.short	(.L_27 - .L_26)


	//   ....[0]....
.L_26:
        /*0084*/ 	.word	0x00000690


	//----- nvinfo : EIATTR_REQNTID
	.align		4
.L_27:
        /*0088*/ 	.byte	0x04, 0x10
        /*008a*/ 	.short	(.L_29 - .L_28)
.L_28:
        /*008c*/ 	.word	0x00000080
        /*0090*/ 	.word	0x00000001
        /*0094*/ 	.word	0x00000001


	//----- nvinfo : EIATTR_CRS_STACK_SIZE
	.align		4
.L_29:
        /*0098*/ 	.byte	0x04, 0x1e
        /*009a*/ 	.short	(.L_31 - .L_30)
.L_30:
        /*009c*/ 	.word	0x00000000


	//----- nvinfo : EIATTR_CBANK_PARAM_SIZE
	.align		4
.L_31:
        /*00a0*/ 	.byte	0x03, 0x19
        /*00a2*/ 	.short	0x0034


	//----- nvinfo : EIATTR_PARAM_CBANK
	.align		4
        /*00a4*/ 	.byte	0x04, 0x0a
        /*00a6*/ 	.short	(.L_33 - .L_32)
	.align		4
.L_32:
        /*00a8*/ 	.word	index@(.nv.constant0.triton_poi_fused__native_batch_norm_legit_no_training_mul_softplus_tanh_29)
        /*00ac*/ 	.short	0x0210
        /*00ae*/ 	.short	0x0034


	//----- nvinfo : EIATTR_SW_WAR
	.align		4
.L_33:
        /*00b0*/ 	.byte	0x04, 0x36
        /*00b2*/ 	.short	(.L_35 - .L_34)
.L_34:
        /*00b4*/ 	.word	0x00000008
.L_35:


//--------------------- .nv.callgraph             --------------------------
	.section	.nv.callgraph,"",@"SHT_CUDA_CALLGRAPH"
	.align	4
	.sectionentsize	8
	.align		4
        /*0000*/ 	.word	0x00000000
	.align		4
        /*0004*/ 	.word	0xffffffff
	.align		4
        /*0008*/ 	.word	0x00000000
	.align		4
        /*000c*/ 	.word	0xfffffffe
	.align		4
        /*0010*/ 	.word	0x00000000
	.align		4
        /*0014*/ 	.word	0xfffffffd
	.align		4
        /*0018*/ 	.word	0x00000000
	.align		4
        /*001c*/ 	.word	0xfffffffc


//--------------------- .nv.constant4             --------------------------
	.section	.nv.constant4,"a",@progbits
	.align	8
	.align		8
.nv.constant4:
        /*0000*/ 	.dword	_$_str
	.align		8
        /*0008*/ 	.dword	_$_str_$_2


//--------------------- .text.triton_poi_fused__native_batch_norm_legit_no_training_mul_softplus_tanh_29 --------------------------
	.section	.text.triton_poi_fused__native_batch_norm_legit_no_training_mul_softplus_tanh_29,"ax",@progbits
	.align	128
        .global         triton_poi_fused__native_batch_norm_legit_no_training_mul_softplus_tanh_29
        .type           triton_poi_fused__native_batch_norm_legit_no_training_mul_softplus_tanh_29,@function
        .size           triton_poi_fused__native_batch_norm_legit_no_training_mul_softplus_tanh_29,(.L_x_6 - triton_poi_fused__native_batch_norm_legit_no_training_mul_softplus_tanh_29)
        .other          triton_poi_fused__native_batch_norm_legit_no_training_mul_softplus_tanh_29,@"STO_CUDA_ENTRY STV_DEFAULT"
triton_poi_fused__native_batch_norm_legit_no_training_mul_softplus_tanh_29:
.text.triton_poi_fused__native_batch_norm_legit_no_training_mul_softplus_tanh_29:
[----:B------:R-:W0:Y:S01]  /*0000*/  LDC R1, c[0x0][0x28] ;  /* 0x00000a00ff017b82 */ /* 0x000e220000000800 */
[----:B------:R-:W1:Y:S07]  /*0010*/  S2R R2, SR_TID.X ;  /* 0x0000000000027919 */ /* 0x000e6e0000002100 */
[----:B------:R-:W2:Y:S01]  /*0020*/  LDC.64 R8, c[0x0][0x228] ;  /* 0x00008a00ff087b82 */ /* 0x000ea20000000a00 */
[----:B------:R-:W-:Y:S01]  /*0030*/  ULDC.64 UR4, c[0x0][0x208] ;  /* 0x0000820000047ab9 */ /* 0x000fe20000000a00 */
[----:B------:R-:W3:Y:S06]  /*0040*/  S2R R3, SR_CTAID.X ;  /* 0x0000000000037919 */ /* 0x000eec0000002500 */
[----:B------:R-:W4:Y:S08]  /*0050*/  LDC.64 R4, c[0x0][0x218] ;  /* 0x00008600ff047b82 */ /* 0x000f300000000a00 */
[----:B------:R-:W5:Y:S08]  /*0060*/  LDC.64 R6, c[0x0][0x220] ;  /* 0x00008800ff067b82 */ /* 0x000f700000000a00 */
[----:B------:R-:W5:Y:S01]  /*0070*/  LDC.64 R12, c[0x0][0x238] ;  /* 0x00008e00ff0c7b82 */ /* 0x000f620000000a00 */
[----:B-1----:R-:W-:-:S07]  /*0080*/  LOP3.LUT R2, R2, 0x7f, RZ, 0xc0, !PT ;  /* 0x0000007f02027812 */ /* 0x002fce00078ec0ff */
[----:B------:R-:W1:Y:S01]  /*0090*/  LDC.64 R10, c[0x0][0x230] ;  /* 0x00008c00ff0a7b82 */ /* 0x000e620000000a00 */
[----:B---3--:R-:W-:Y:S02]  /*00a0*/  SHF.R.S32.HI R0, RZ, 0x18, R3 ;  /* 0x00000018ff007819 */ /* 0x008fe40000011403 */
[----:B------:R-:W-:Y:S02]  /*00b0*/  LEA R2, R3, R2, 0x7 ;  /* 0x0000000203027211 */ /* 0x000fe400078e38ff */
[----:B------:R-:W-:-:S04]  /*00c0*/  SGXT R3, R0, 0x1 ;  /* 0x000000010003781a */ /* 0x000fc80000000200 */
[----:B------:R-:W-:-:S04]  /*00d0*/  LEA.HI R3, R3, R2, RZ, 0x8 ;  /* 0x0000000203037211 */ /* 0x000fc800078f40ff */
[----:B------:R-:W-:-:S04]  /*00e0*/  LOP3.LUT R3, R3, 0xffffff00, RZ, 0xc0, !PT ;  /* 0xffffff0003037812 */ /* 0x000fc800078ec0ff */
[----:B------:R-:W-:-:S05]  /*00f0*/  IADD3 R3, R2, -R3, RZ ;  /* 0x8000000302037210 */ /* 0x000fca0007ffe0ff */
[----:B--2---:R-:W-:-:S06]  /*0100*/  IMAD.WIDE R8, R3, 0x4, R8 ;  /* 0x0000000403087825 */ /* 0x004fcc00078e0208 */
[----:B------:R2:W3:Y:S01]  /*0110*/  LDG.E.EL R8, desc[UR4][R8.64] ;  /* 0x0000000408087981 */ /* 0x0004e2000c2e1900 */
[----:B----4-:R-:W-:-:S04]  /*0120*/  IMAD.WIDE R4, R2, 0x4, R4 ;  /* 0x0000000402047825 */ /* 0x010fc800078e0204 */
[C---:B-----5:R-:W-:Y:S02]  /*0130*/  IMAD.WIDE R6, R3.reuse, 0x4, R6 ;  /* 0x0000000403067825 */ /* 0x060fe400078e0206 */
[----:B------:R4:W5:Y:S02]  /*0140*/  LDG.E R4, desc[UR4][R4.64] ;  /* 0x0000000404047981 */ /* 0x000964000c1e1900 */
[C---:B0-----:R-:W-:Y:S02]  /*0150*/  IMAD.WIDE R12, R3.reuse, 0x4, R12 ;  /* 0x00000004030c7825 */ /* 0x041fe400078e020c */
[----:B------:R-:W5:Y:S02]  /*0160*/  LDG.E.EL R7, desc[UR4][R6.64] ;  /* 0x0000000406077981 */ /* 0x000f64000c2e1900 */
[----:B-1----:R-:W-:Y:S02]  /*0170*/  IMAD.WIDE R10, R3, 0x4, R10 ;  /* 0x00000004030a7825 */ /* 0x002fe400078e020a */
[----:B------:R-:W4:Y:S04]  /*0180*/  LDG.E.EL R12, desc[UR4][R12.64] ;  /* 0x000000040c0c7981 */ /* 0x000f28000c2e1900 */
[----:B------:R-:W4:Y:S01]  /*0190*/  LDG.E.EL R3, desc[UR4][R10.64] ;  /* 0x000000040a037981 */ /* 0x000f22000c2e1900 */
[----:B------:R-:W-:Y:S01]  /*01a0*/  HFMA2.MMA R14, -RZ, RZ, 1.625, 0 ;  /* 0x3e800000ff0e7435 */ /* 0x000fe200000001ff */
[----:B--2---:R-:W-:Y:S01]  /*01b0*/  MOV R9, 0x3d39bf78 ;  /* 0x3d39bf7800097802 */ /* 0x004fe20000000f00 */
[----:B------:R-:W-:Y:S01]  /*01c0*/  BSSY B0, `(.L_x_0) ;  /* 0x000002f000007945 */ /* 0x000fe20003800000 */
[----:B---3--:R-:W-:-:S04]  /*01d0*/  FADD R8, R8, 9.9999997473787516356e-06 ;  /* 0x3727c5ac08087421 */ /* 0x008fc80000000000 */
[----:B------:R-:W0:Y:S02]  /*01e0*/  MUFU.SQRT R0, R8 ;  /* 0x0000000800007308 */ /* 0x000e240000002000 */
[C---:B0-----:R-:W-:Y:S02]  /*01f0*/  FSETP.GT.AND P0, PT, R0.reuse, 8.50705917302346158658e+37, PT ;  /* 0x7e8000000000780b */ /* 0x041fe40003f04000 */
[----:B------:R-:W-:-:S11]  /*0200*/  FSETP.GEU.AND P1, PT, R0, 1.175494350822287508e-38, PT ;  /* 0x008000000000780b */ /* 0x000fd60003f2e000 */
[----:B------:R-:W-:-:S04]  /*0210*/  @P0 FMUL R0, R0, 0.25 ;  /* 0x3e80000000000820 */ /* 0x000fc80000400000 */
[----:B------:R-:W-:-:S06]  /*0220*/  @!P1 FMUL R0, R0, 16777216 ;  /* 0x4b80000000009820 */ /* 0x000fcc0000400000 */
[----:B------:R-:W0:Y:S01]  /*0230*/  MUFU.RCP R0, R0 ;  /* 0x0000000000007308 */ /* 0x000e220000001000 */
[----:B----4-:R-:W-:Y:S01]  /*0240*/  FSEL R5, R14, 1, P0 ;  /* 0x3f8000000e057808 */ /* 0x010fe20000000000 */
[----:B-----5:R-:W-:-:S04]  /*0250*/  FADD R4, R4, -R7 ;  /* 0x8000000704047221 */ /* 0x020fc80000000000 */
[----:B------:R-:W-:-:S04]  /*0260*/  @!P1 FMUL R5, R5, 16777216 ;  /* 0x4b80000005059820 */ /* 0x000fc80000400000 */
[----:B0-----:R-:W-:-:S04]  /*0270*/  FMUL R5, R0, R5 ;  /* 0x0000000500057220 */ /* 0x001fc80000400000 */
[----:B------:R-:W-:-:S04]  /*0280*/  FMUL R4, R4, R5 ;  /* 0x0000000504047220 */ /* 0x000fc80000400000 */
[----:B------:R-:W-:-:S04]  /*0290*/  FFMA R3, R3, R4, R12 ;  /* 0x0000000403037223 */ /* 0x000fc8000000000c */
[----:B------:R-:W-:-:S05]  /*02a0*/  FMUL R4, R3, 1.4426950216293334961 ;  /* 0x3fb8aa3b03047820 */ /* 0x000fca0000400000 */
[----:B------:R-:W-:-:S13]  /*02b0*/  FSETP.GEU.AND P0, PT, R4, -126, PT ;  /* 0xc2fc00000400780b */ /* 0x000fda0003f0e000 */
[----:B------:R-:W-:-:S04]  /*02c0*/  @!P0 FMUL R4, R4, 0.5 ;  /* 0x3f00000004048820 */ /* 0x000fc80000400000 */
[----:B------:R-:W0:Y:S02]  /*02d0*/  MUFU.EX2 R0, R4 ;  /* 0x0000000400007308 */ /* 0x000e240000000800 */
[----:B0-----:R-:W-:-:S04]  /*02e0*/  @!P0 FMUL R0, R0, R0 ;  /* 0x0000000000008220 */ /* 0x001fc80000400000 */
[----:B------:R-:W-:-:S05]  /*02f0*/  FADD.FTZ.RZ R5, R0, 1 ;  /* 0x3f80000000057421 */ /* 0x000fca000001c000 */
[----:B------:R-:W-:-:S04]  /*0300*/  IADD3 R5, R5, -0x3f400000, RZ ;  /* 0xc0c0000005057810 */ /* 0x000fc80007ffe0ff */
[----:B------:R-:W-:-:S04]  /*0310*/  LOP3.LUT R5, R5, 0xff800000, RZ, 0xc0, !PT ;  /* 0xff80000005057812 */ /* 0x000fc800078ec0ff */
[----:B------:R-:W-:Y:S02]  /*0320*/  IADD3 R7, -R5, 0x40800000, RZ ;  /* 0x4080000005077810 */ /* 0x000fe40007ffe1ff */
[----:B------:R-:W-:-:S03]  /*0330*/  IADD3 R6, R0, -R5, RZ ;  /* 0x8000000500067210 */ /* 0x000fc60007ffe0ff */
[----:B------:R-:W-:-:S04]  /*0340*/  FFMA.FTZ R7, R7, R14, -1 ;  /* 0xbf80000007077423 */ /* 0x000fc8000001000e */
[----:B------:R-:W-:-:S04]  /*0350*/  FADD R6, R6, R7 ;  /* 0x0000000706067221 */ /* 0x000fc80000000000 */
[----:B------:R-:W-:-:S04]  /*0360*/  FFMA.FTZ R7, R6, -R9, 0.10546888411045074463 ;  /* 0x3dd8001206077423 */ /* 0x000fc80000010809 */
[----:B------:R-:W-:-:S04]  /*0370*/  FFMA.FTZ R7, R6, R7, -0.13229703903198242188 ;  /* 0xbe0778e006077423 */ /* 0x000fc80000010007 */
[----:B------:R-:W-:-:S04]  /*0380*/  FFMA.FTZ R7, R6, R7, 0.14491446316242218018 ;  /* 0x3e14647506077423 */ /* 0x000fc80000010007 */
[----:B------:R-:W-:-:S04]  /*0390*/  FFMA.FTZ R7, R6, R7, -0.16641564667224884033 ;  /* 0xbe2a68dd06077423 */ /* 0x000fc80000010007 */
[----:B------:R-:W-:-:S04]  /*03a0*/  FFMA.FTZ R7, R6, R7, 0.19988867640495300293 ;  /* 0x3e4caf9e06077423 */ /* 0x000fc80000010007 */
[----:B------:R-:W-:Y:S01]  /*03b0*/  FFMA.FTZ R7, R6, R7, -0.25000196695327758789 ;  /* 0xbe80004206077423 */ /* 0x000fe20000010007 */
[----:B------:R-:W-:-:S03]  /*03c0*/  ISETP.GE.U32.AND P1, PT, R0, 0x7f800000, PT ;  /* 0x7f8000000000780c */ /* 0x000fc60003f26070 */
[----:B------:R-:W-:Y:S01]  /*03d0*/  FFMA.FTZ R7, R6, R7, 0.33333510160446166992 ;  /* 0x3eaaaae606077423 */ /* 0x000fe20000010007 */
[----:B------:R-:W-:-:S03]  /*03e0*/  I2FP.F32.S32 R5, R5 ;  /* 0x0000000500057245 */ /* 0x000fc60000201400 */
[----:B------:R-:W-:-:S04]  /*03f0*/  FFMA.FTZ R7, R6, R7, -0.5 ;  /* 0xbf00000006077423 */ /* 0x000fc80000010007 */
[----:B------:R-:W-:Y:S01]  /*0400*/  FMUL R7, R6, R7 ;  /* 0x0000000706077220 */ /* 0x000fe20000400000 */
[----:B------:R-:W-:-:S03]  /*0410*/  FMUL R5, R5, 1.1920928955078125e-07 ;  /* 0x3400000005057820 */ /* 0x000fc60000400000 */
[----:B------:R-:W-:Y:S01]  /*0420*/  FFMA.FTZ R6, R6, R7, R6 ;  /* 0x0000000706067223 */ /* 0x000fe20000010006 */
[----:B------:R-:W-:-:S03]  /*0430*/  FSETP.GT.AND P0, PT, R3, 20, PT ;  /* 0x41a000000300780b */ /* 0x000fc60003f04000 */
[----:B------:R-:W-:Y:S01]  /*0440*/  FFMA.FTZ R6, R5, 0.69314718246459960938, R6 ;  /* 0x3f31721805067823 */ /* 0x000fe20000010006 */
[----:B------:R-:W-:Y:S09]  /*0450*/  @!P1 BRA `(.L_x_1) ;  /* 0x0000000000149947 */ /* 0x000ff20003800000 */
[C---:B------:R-:W-:Y:S02]  /*0460*/  ISETP.GE.AND P1, PT, R0.reuse, -0x407fffff, PT ;  /* 0xbf8000010000780c */ /* 0x040fe40003f26270 */
[----:B------:R-:W-:-:S11]  /*0470*/  FSETP.NEU.AND P2, PT, R0, RZ, PT ;  /* 0x000000ff0000720b */ /* 0x000fd60003f4d000 */
[----:B------:R-:W-:-:S05]  /*0480*/  @P1 MOV R5, 0x7f800000 ;  /* 0x7f80000000051802 */ /* 0x000fca0000000f00 */
[----:B------:R-:W-:-:S05]  /*0490*/  @P1 FFMA.FTZ R6, R0, R5, +INF ;  /* 0x7f80000000061423 */ /* 0x000fca0000010005 */
[----:B------:R-:W-:-:S07]  /*04a0*/  FSEL R6, R6, -RZ, P2 ;  /* 0x800000ff06067208 */ /* 0x000fce0001000000 */
.L_x_1:
[----:B------:R-:W-:Y:S05]  /*04b0*/  BSYNC B0 ;  /* 0x0000000000007941 */ /* 0x000fea0003800000 */
.L_x_0:
[----:B------:R-:W-:Y:S01]  /*04c0*/  FSEL R9, R3, R6, P0 ;  /* 0x0000000603097208 */ /* 0x000fe20000000000 */
[----:B------:R-:W-:Y:S01]  /*04d0*/  BSSY B0, `(.L_x_2) ;  /* 0x0000016000007945 */ /* 0x000fe20003800000 */
[----:B------:R-:W-:-:S03]  /*04e0*/  SHF.R.S32.HI R7, RZ, 0x1f, R2 ;  /* 0x0000001fff077819 */ /* 0x000fc60000011402 */
[----:B------:R-:W-:-:S05]  /*04f0*/  FADD.FTZ R6, |R9|, -RZ ;  /* 0x800000ff09067221 */ /* 0x000fca0000010200 */
[----:B------:R-:W-:-:S13]  /*0500*/  FSETP.GE.AND P0, PT, R6, 0.60000002384185791016, PT ;  /* 0x3f19999a0600780b */ /* 0x000fda0003f06000 */
[----:B------:R-:W-:Y:S05]  /*0510*/  @!P0 BRA `(.L_x_3) ;  /* 0x0000000000288947 */ /* 0x000fea0003800000 */
[C---:B------:R-:W-:Y:S01]  /*0520*/  FMUL R4, R6.reuse, 2.8853900432586669922 ;  /* 0x4038aa3b06047820 */ /* 0x040fe20000400000 */
[----:B------:R-:W-:Y:S01]  /*0530*/  HFMA2.MMA R0, -RZ, RZ, 1.875, 0 ;  /* 0x3f800000ff007435 */ /* 0x000fe200000001ff */
[----:B------:R-:W-:-:S04]  /*0540*/  FSETP.GE.AND P0, PT, R6, 9.010913848876953125, PT ;  /* 0x41102cb40600780b */ /* 0x000fc80003f06000 */
[----:B------:R-:W0:Y:S02]  /*0550*/  MUFU.EX2 R4, R4 ;  /* 0x0000000400047308 */ /* 0x000e240000000800 */
[----:B0-----:R-:W-:-:S06]  /*0560*/  FADD R5, R4, 1 ;  /* 0x3f80000004057421 */ /* 0x001fcc0000000000 */
[----:B------:R-:W0:Y:S02]  /*0570*/  MUFU.RCP R5, R5 ;  /* 0x0000000500057308 */ /* 0x000e240000001000 */
[----:B0-----:R-:W-:-:S05]  /*0580*/  FFMA.FTZ R0, R5, -2, R0 ;  /* 0xc000000005007823 */ /* 0x001fca0000010000 */
[----:B------:R-:W-:-:S04]  /*0590*/  FSEL R0, R0, 1, !P0 ;  /* 0x3f80000000007808 */ /* 0x000fc80004000000 */
[----:B------:R-:W-:Y:S01]  /*05a0*/  LOP3.LUT R0, R0, 0x80000000, R9, 0xf8, !PT ;  /* 0x8000000000007812 */ /* 0x000fe200078ef809 */
[----:B------:R-:W-:Y:S06]  /*05b0*/  BRA `(.L_x_4) ;  /* 0x00000000001c7947 */ /* 0x000fec0003800000 */
.L_x_3:
[----:B------:R-:W-:Y:S01]  /*05c0*/  MOV R0, 0x3c80f082 ;  /* 0x3c80f08200007802 */ /* 0x000fe20000000f00 */
[----:B------:R-:W-:-:S04]  /*05d0*/  FMUL R5, R9, R9 ;  /* 0x0000000909057220 */ /* 0x000fc80000400000 */
[----:B------:R-:W-:-:S04]  /*05e0*/  FFMA.FTZ R0, R5, R0, -0.052303962409496307373 ;  /* 0xbd563cae05007423 */ /* 0x000fc80000010000 */
[----:B------:R-:W-:-:S04]  /*05f0*/  FFMA.FTZ R0, R5, R0, 0.1331529766321182251 ;  /* 0x3e08594105007423 */ /* 0x000fc80000010000 */
[----:B------:R-:W-:-:S04]  /*0600*/  FFMA.FTZ R0, R5, R0, -0.33332768082618713379 ;  /* 0xbeaaa9ed05007423 */ /* 0x000fc80000010000 */
[----:B------:R-:W-:-:S04]  /*0610*/  FFMA.FTZ R0, R5, R0, RZ ;  /* 0x0000000005007223 */ /* 0x000fc800000100ff */
[----:B------:R-:W-:-:S07]  /*0620*/  FFMA.FTZ R0, R9, R0, R9 ;  /* 0x0000000009007223 */ /* 0x000fce0000010009 */
.L_x_4:
[----:B------:R-:W-:Y:S05]  /*0630*/  BSYNC B0 ;  /* 0x0000000000007941 */ /* 0x000fea0003800000 */
.L_x_2:
[----:B------:R-:W-:Y:S01]  /*0640*/  ULDC.64 UR6, c[0x0][0x210] ;  /* 0x0000840000067ab9 */ /* 0x000fe20000000a00 */
[----:B------:R-:W-:Y:S01]  /*0650*/  FMUL R3, R3, R0 ;  /* 0x0000000003037220 */ /* 0x000fe20000400000 */
[----:B------:R-:W-:-:S04]  /*0660*/  LEA R4, P0, R2, UR6, 0x2 ;  /* 0x0000000602047c11 */ /* 0x000fc8000f8010ff */
[----:B------:R-:W-:-:S05]  /*0670*/  LEA.HI.X R5, R2, UR7, R7, 0x2, P0 ;  /* 0x0000000702057c11 */ /* 0x000fca00080f1407 */
[----:B------:R-:W-:Y:S01]  /*0680*/  STG.E desc[UR4][R4.64], R3 ;  /* 0x0000000304007986 */ /* 0x000fe2000c101904 */
[----:B------:R-:W-:Y:S05]  /*0690*/  EXIT ;  /* 0x000000000000794d */ /* 0x000fea0003800000 */
.L_x_5:
[----:B------:R-:W-:-:S00]  /*06a0*/  BRA `(.L_x_5) ;  /* 0xfffffffc00fc7947 */ /* 0x000fc0000383ffff */
[----:B------:R-:W-:-:S00]  /*06b0*/  NOP ;  /* 0x0000000000007918 */ /* 0x000fc00000000000 */
        /* <DEDUP_REMOVED lines=12> */
.L_x_6:


//--------------------- .nv.global.init           --------------------------
	.section	.nv.global.init,"aw",@progbits
.nv.global.init:
	.type		_$_str,@object
	.size		_$_str,(_$_str_$_2 - _$_str)
_$_str:
        /*0000*/ 	.byte	0x5f, 0x5f, 0x43, 0x55, 0x44, 0x41, 0x5f, 0x46, 0x54, 0x5a, 0x00
	.type		_$_str_$_2,@object
	.size		_$_str_$_2,(.L_1 - _$_str_$_2)
_$_str_$_2:
        /*000b*/ 	.byte	0x5f, 0x5f, 0x43, 0x55, 0x44, 0x41, 0x5f, 0x50, 0x52, 0x45, 0x43, 0x5f, 0x53, 0x51, 0x52, 0x54
        /*001b*/ 	.byte	0x00
.L_1:


//--------------------- .nv.constant0.triton_poi_fused__native_batch_norm_legit_no_training_mul_softplus_tanh_29 --------------------------
	.section	.nv.constant0.triton_poi_fused__native_batch_norm_legit_no_training_mul_softplus_tanh_29,"a",@progbits
	.sectionflags	@""
	.align	4
.nv.constant0.triton_poi_fused__native_batch_norm_legit_no_training_mul_softplus_tanh_29:
	.zero		580
